//
// Generated by NVIDIA NVVM Compiler
//
// Compiler Build ID: CL-36424714
// Cuda compilation tools, release 13.0, V13.0.88
// Based on NVVM 20.0.0
//

.version 9.0
.target sm_100
.address_size 64

	// .globl	_Z12squareKernelPxi

.visible .entry _Z12squareKernelPxi(
	.param .u64 .ptr .align 1 _Z12squareKernelPxi_param_0,
	.param .u32 _Z12squareKernelPxi_param_1
)
{
	.reg .pred 	%p<2>;
	.reg .b32 	%r<6>;
	.reg .b64 	%rd<7>;

	ld.param.u64 	%rd1, [_Z12squareKernelPxi_param_0];
	ld.param.u32 	%r2, [_Z12squareKernelPxi_param_1];
	mov.u32 	%r3, %ctaid.x;
	mov.u32 	%r4, %ntid.x;
	mov.u32 	%r5, %tid.x;
	mad.lo.s32 	%r1, %r3, %r4, %r5;
	setp.ge.s32 	%p1, %r1, %r2;
	@%p1 bra 	$L__BB0_2;
	cvta.to.global.u64 	%rd2, %rd1;
	mul.wide.s32 	%rd3, %r1, 8;
	add.s64 	%rd4, %rd2, %rd3;
	ld.global.u64 	%rd5, [%rd4];
	mul.lo.s64 	%rd6, %rd5, %rd5;
	st.global.u64 	[%rd4], %rd6;
$L__BB0_2:
	ret;

}


// ===== COMPILED SASS (sm_100) =====

	.target	sm_100

	.elftype	@"ET_EXEC"


//--------------------- .note.nv.tkinfo           --------------------------
	.section	.note.nv.tkinfo,"",@"SHT_NOTE"
	.sectionflags	@"SHF_NOTE_NV_TKINFO"
	.tkinfo
        /*0018*/ 	.word	0x00000002
        /*0030*/ 	.string	""
        /*0030*/ 	.string	"ptxas"
        /*0030*/ 	.string	"Cuda compilation tools, release 13.0, V13.0.88"
        /*0030*/ 	.string	"Build cuda_13.0.r13.0/compiler.36424714_0"
        /*0030*/ 	.string	"-arch sm_100 -m 64 "



//--------------------- .note.nv.cuinfo           --------------------------
	.section	.note.nv.cuinfo,"",@"SHT_NOTE"
	.sectionflags	@"SHF_NOTE_NV_CUINFO"
        /*0018*/ 	.short	0x0002
        /*001a*/ 	.short	0x0064
        /*001c*/ 	.short	0x0082
	.zero		2


//--------------------- .nv.info                  --------------------------
	.section	.nv.info,"",@"SHT_CUDA_INFO"
	.align	4


	//----- nvinfo : EIATTR_REGCOUNT
	.align		4
        /*0000*/ 	.byte	0x04, 0x2f
        /*0002*/ 	.short	(.L_1 - .L_0)
	.align		4
.L_0:
        /*0004*/ 	.word	index@(_Z12squareKernelPxi)
        /*0008*/ 	.word	0x0000000c


	//----- nvinfo : EIATTR_FRAME_SIZE
	.align		4
.L_1:
        /*000c*/ 	.byte	0x04, 0x11
        /*000e*/ 	.short	(.L_3 - .L_2)
	.align		4
.L_2:
        /*0010*/ 	.word	index@(_Z12squareKernelPxi)
        /*0014*/ 	.word	0x00000000


	//----- nvinfo : EIATTR_MIN_STACK_SIZE
	.align		4
.L_3:
        /*0018*/ 	.byte	0x04, 0x12
        /*001a*/ 	.short	(.L_5 - .L_4)
	.align		4
.L_4:
        /*001c*/ 	.word	index@(_Z12squareKernelPxi)
        /*0020*/ 	.word	0x00000000
.L_5:


//--------------------- .nv.compat                --------------------------
	.section	.nv.compat,"",@"SHT_CUDA_COMPAT_INFO"
	.align	4
        /*0000*/ 	.byte	0x02, 0x09, 0x00, 0x00, 0x02, 0x02, 0x01, 0x00, 0x02, 0x05, 0x05, 0x00, 0x03, 0x07, 0x01, 0x01
        /*0010*/ 	.byte	0x02, 0x03, 0x00, 0x00, 0x02, 0x06, 0x01, 0x00, 0x04, 0x0b, 0x08, 0x00, 0x09, 0x00, 0x00, 0x00
        /*0020*/ 	.byte	0x00, 0x00, 0x00, 0x00


//--------------------- .nv.info._Z12squareKernelPxi --------------------------
	.section	.nv.info._Z12squareKernelPxi,"",@"SHT_CUDA_INFO"
	.sectionflags	@""
	.align	4


	//----- nvinfo : EIATTR_CUDA_API_VERSION
	.align		4
        /*0000*/ 	.byte	0x04, 0x37
        /*0002*/ 	.short	(.L_7 - .L_6)
.L_6:
        /*0004*/ 	.word	0x00000082


	//----- nvinfo : EIATTR_KPARAM_INFO
	.align		4
.L_7:
        /*0008*/ 	.byte	0x04, 0x17
        /*000a*/ 	.short	(.L_9 - .L_8)
.L_8:
        /*000c*/ 	.word	0x00000000
        /*0010*/ 	.short	0x0001
        /*0012*/ 	.short	0x0008
        /*0014*/ 	.byte	0x00, 0xf0, 0x11, 0x00


	//----- nvinfo : EIATTR_KPARAM_INFO
	.align		4
.L_9:
        /*0018*/ 	.byte	0x04, 0x17
        /*001a*/ 	.short	(.L_11 - .L_10)
.L_10:
        /*001c*/ 	.word	0x00000000
        /*0020*/ 	.short	0x0000
        /*0022*/ 	.short	0x0000
        /*0024*/ 	.byte	0x00, 0xf5, 0x21, 0x00


	//----- nvinfo : EIATTR_SPARSE_MMA_MASK
	.align		4
.L_11:
        /*0028*/ 	.byte	0x03, 0x50
        /*002a*/ 	.short	0x0000


	//----- nvinfo : EIATTR_MAXREG_COUNT
	.align		4
        /*002c*/ 	.byte	0x03, 0x1b
        /*002e*/ 	.short	0x00ff


	//----- nvinfo : EIATTR_MERCURY_ISA_VERSION
	.align		4
        /*0030*/ 	.byte	0x03, 0x5f
        /*0032*/ 	.short	0x0101


	//----- nvinfo : EIATTR_VRC_CTA_INIT_COUNT
	.align		4
        /*0034*/ 	.byte	0x02, 0x4a
	.zero		1
	.zero		1


	//----- nvinfo : EIATTR_EXIT_INSTR_OFFSETS
	.align		4
        /*0038*/ 	.byte	0x04, 0x1c
        /*003a*/ 	.short	(.L_13 - .L_12)


	//   ....[0]....
.L_12:
        /*003c*/ 	.word	0x00000070


	//   ....[1]....
        /*0040*/ 	.word	0x00000110


	//----- nvinfo : EIATTR_CBANK_PARAM_SIZE
	.align		4
.L_13:
        /*0044*/ 	.byte	0x03, 0x19
        /*0046*/ 	.short	0x000c


	//----- nvinfo : EIATTR_PARAM_CBANK
	.align		4
        /*0048*/ 	.byte	0x04, 0x0a
        /*004a*/ 	.short	(.L_15 - .L_14)
	.align		4
.L_14:
        /*004c*/ 	.word	index@(.nv.constant0._Z12squareKernelPxi)
        /*0050*/ 	.short	0x0380
        /*0052*/ 	.short	0x000c


	//----- nvinfo : EIATTR_SW_WAR
	.align		4
.L_15:
        /*0054*/ 	.byte	0x04, 0x36
        /*0056*/ 	.short	(.L_17 - .L_16)
.L_16:
        /*0058*/ 	.word	0x00000008
.L_17:


//--------------------- .nv.callgraph             --------------------------
	.section	.nv.callgraph,"",@"SHT_CUDA_CALLGRAPH"
	.align	4
	.sectionentsize	8
	.align		4
        /*0000*/ 	.word	0x00000000
	.align		4
        /*0004*/ 	.word	0xffffffff
	.align		4
        /*0008*/ 	.word	0x00000000
	.align		4
        /*000c*/ 	.word	0xfffffffe
	.align		4
        /*0010*/ 	.word	0x00000000
	.align		4
        /*0014*/ 	.word	0xfffffffd
	.align		4
        /*0018*/ 	.word	0x00000000
	.align		4
        /*001c*/ 	.word	0xfffffffc


//--------------------- .text._Z12squareKernelPxi --------------------------
	.section	.text._Z12squareKernelPxi,"ax",@progbits
	.align	128
        .global         _Z12squareKernelPxi
        .type           _Z12squareKernelPxi,@function
        .size           _Z12squareKernelPxi,(.L_x_1 - _Z12squareKernelPxi)
        .other          _Z12squareKernelPxi,@"STO_CUDA_ENTRY STV_DEFAULT"
_Z12squareKernelPxi:
.text._Z12squareKernelPxi:
[----:B------:R-:W-:Y:S01]  /*0000*/  LDC R1, c[0x0][0x37c] ;  /* 0x0000df00ff017b82 */ /* 0x000fe20000000800 */
[----:B------:R-:W0:Y:S07]  /*0010*/  S2R R0, SR_TID.X ;  /* 0x0000000000007919 */ /* 0x000e2e0000002100 */
[----:B------:R-:W0:Y:S01]  /*0020*/  S2UR UR4, SR_CTAID.X ;  /* 0x00000000000479c3 */ /* 0x000e220000002500 */
[----:B------:R-:W1:Y:S07]  /*0030*/  LDCU UR5, c[0x0][0x388] ;  /* 0x00007100ff0577ac */ /* 0x000e6e0008000800 */
[----:B------:R-:W0:Y:S02]  /*0040*/  LDC R5, c[0x0][0x360] ;  /* 0x0000d800ff057b82 */ /* 0x000e240000000800 */
[----:B0-----:R-:W-:-:S05]  /*0050*/  IMAD R5, R5, UR4, R0 ;  /* 0x0000000405057c24 */ /* 0x001fca000f8e0200 */
[----:B-1----:R-:W-:-:S13]  /*0060*/  ISETP.GE.AND P0, PT, R5, UR5, PT ;  /* 0x0000000505007c0c */ /* 0x002fda000bf06270 */
[----:B------:R-:W-:Y:S05]  /*0070*/  @P0 EXIT ;  /* 0x000000000000094d */ /* 0x000fea0003800000 */
[----:B------:R-:W0:Y:S01]  /*0080*/  LDC.64 R2, c[0x0][0x380] ;  /* 0x0000e000ff027b82 */ /* 0x000e220000000a00 */
[----:B------:R-:W1:Y:S01]  /*0090*/  LDCU.64 UR4, c[0x0][0x358] ;  /* 0x00006b00ff0477ac */ /* 0x000e620008000a00 */
[----:B0-----:R-:W-:-:S05]  /*00a0*/  IMAD.WIDE R2, R5, 0x8, R2 ;  /* 0x0000000805027825 */ /* 0x001fca00078e0202 */
[----:B-1----:R-:W2:Y:S02]  /*00b0*/  LDG.E.64 R4, desc[UR4][R2.64] ;  /* 0x0000000402047981 */ /* 0x002ea4000c1e1b00 */
[-C--:B--2---:R-:W-:Y:S02]  /*00c0*/  IMAD R9, R5, R4.reuse, RZ ;  /* 0x0000000405097224 */ /* 0x084fe400078e02ff */
[----:B------:R-:W-:-:S04]  /*00d0*/  IMAD.WIDE.U32 R6, R4, R4, RZ ;  /* 0x0000000404067225 */ /* 0x000fc800078e00ff */
[----:B------:R-:W-:-:S05]  /*00e0*/  IMAD R9, R4, R5, R9 ;  /* 0x0000000504097224 */ /* 0x000fca00078e0209 */
[----:B------:R-:W-:-:S05]  /*00f0*/  IADD3 R7, PT, PT, R7, R9, RZ ;  /* 0x0000000907077210 */ /* 0x000fca0007ffe0ff */
[----:B------:R-:W-:Y:S01]  /*0100*/  STG.E.64 desc[UR4][R2.64], R6 ;  /* 0x0000000602007986 */ /* 0x000fe2000c101b04 */
[----:B------:R-:W-:Y:S05]  /*0110*/  EXIT ;  /* 0x000000000000794d */ /* 0x000fea0003800000 */
.L_x_0:
[----:B------:R-:W-:-:S00]  /*0120*/  BRA `(.L_x_0) ;  /* 0xfffffffc00fc7947 */ /* 0x000fc0000383ffff */
[----:B------:R-:W-:-:S00]  /*0130*/  NOP ;  /* 0x0000000000007918 */ /* 0x000fc00000000000 */
        /* <DEDUP_REMOVED lines=12> */
.L_x_1:


//--------------------- .nv.shared.reserved.0     --------------------------
	.section	.nv.shared.reserved.0,"aw",@nobits
	.weak		__nv_reservedSMEM_offset_0_alias
	.size		__nv_reservedSMEM_offset_0_alias, 0, 64
	.other		__nv_reservedSMEM_offset_0_alias,@"STO_CUDA_RESERVED_SHARED STV_DEFAULT"
__nv_reservedSMEM_offset_0_alias:
	.zero		0
	.zero		64


//--------------------- .nv.constant0._Z12squareKernelPxi --------------------------
	.section	.nv.constant0._Z12squareKernelPxi,"a",@progbits
	.sectionflags	@""
	.align	4
.nv.constant0._Z12squareKernelPxi:
	.zero		908


//--------------------- SYMBOLS --------------------------

	.type		.nv.reservedSmem.offset0,@object
	.size		.nv.reservedSmem.offset0,0x4
